//
// Generated by NVIDIA NVVM Compiler
//
// Compiler Build ID: CL-36424714
// Cuda compilation tools, release 13.0, V13.0.88
// Based on NVVM 20.0.0
//

.version 9.0
.target sm_100
.address_size 64

	// .globl	_Z6kernelPciS_

.visible .entry _Z6kernelPciS_(
	.param .u64 .ptr .align 1 _Z6kernelPciS__param_0,
	.param .u32 _Z6kernelPciS__param_1,
	.param .u64 .ptr .align 1 _Z6kernelPciS__param_2
)
{
	.reg .pred 	%p<10>;
	.reg .b16 	%rs<19>;
	.reg .b32 	%r<103>;
	.reg .b64 	%rd<73>;

	ld.param.u64 	%rd9, [_Z6kernelPciS__param_0];
	ld.param.u32 	%r63, [_Z6kernelPciS__param_1];
	ld.param.u64 	%rd10, [_Z6kernelPciS__param_2];
	cvta.to.global.u64 	%rd1, %rd10;
	mov.u32 	%r1, %tid.x;
	mov.u32 	%r2, %ntid.x;
	setp.lt.s32 	%p1, %r63, 1;
	@%p1 bra 	$L__BB0_13;
	cvta.to.global.u64 	%rd11, %rd9;
	cvt.u64.u32 	%rd12, %r1;
	add.s64 	%rd2, %rd11, %rd12;
	setp.lt.u32 	%p2, %r63, 16;
	mov.b32 	%r100, 0;
	@%p2 bra 	$L__BB0_4;
	ld.global.u8 	%rs18, [%rd2];
	and.b32  	%r65, %r63, 2147483632;
	neg.s32 	%r98, %r65;
	add.s32 	%r97, %r1, %r2;
	shl.b32 	%r66, %r2, 1;
	add.s32 	%r96, %r1, %r66;
	mad.lo.s32 	%r95, %r2, 3, %r1;
	shl.b32 	%r67, %r2, 2;
	add.s32 	%r94, %r1, %r67;
	mad.lo.s32 	%r93, %r2, 5, %r1;
	mad.lo.s32 	%r92, %r2, 6, %r1;
	mad.lo.s32 	%r91, %r2, 7, %r1;
	shl.b32 	%r68, %r2, 3;
	add.s32 	%r90, %r1, %r68;
	mad.lo.s32 	%r89, %r2, 9, %r1;
	mad.lo.s32 	%r88, %r2, 10, %r1;
	mad.lo.s32 	%r87, %r2, 11, %r1;
	mad.lo.s32 	%r86, %r2, 12, %r1;
	mad.lo.s32 	%r85, %r2, 13, %r1;
	mad.lo.s32 	%r84, %r2, 14, %r1;
	mad.lo.s32 	%r83, %r2, 15, %r1;
	add.s64 	%rd71, %rd1, %rd12;
	mul.wide.u32 	%rd44, %r2, 16;
$L__BB0_3:
	.pragma "nounroll";
	and.b32  	%r100, %r63, 2147483632;
	st.global.u8 	[%rd71], %rs18;
	ld.global.u8 	%rs5, [%rd2];
	cvt.u64.u32 	%rd14, %r97;
	add.s64 	%rd15, %rd1, %rd14;
	st.global.u8 	[%rd15], %rs5;
	cvt.u64.u32 	%rd16, %r96;
	add.s64 	%rd17, %rd1, %rd16;
	st.global.u8 	[%rd17], %rs5;
	ld.global.u8 	%rs6, [%rd2];
	cvt.u64.u32 	%rd18, %r95;
	add.s64 	%rd19, %rd1, %rd18;
	st.global.u8 	[%rd19], %rs6;
	cvt.u64.u32 	%rd20, %r94;
	add.s64 	%rd21, %rd1, %rd20;
	st.global.u8 	[%rd21], %rs6;
	ld.global.u8 	%rs7, [%rd2];
	cvt.u64.u32 	%rd22, %r93;
	add.s64 	%rd23, %rd1, %rd22;
	st.global.u8 	[%rd23], %rs7;
	cvt.u64.u32 	%rd24, %r92;
	add.s64 	%rd25, %rd1, %rd24;
	st.global.u8 	[%rd25], %rs7;
	ld.global.u8 	%rs8, [%rd2];
	cvt.u64.u32 	%rd26, %r91;
	add.s64 	%rd27, %rd1, %rd26;
	st.global.u8 	[%rd27], %rs8;
	cvt.u64.u32 	%rd28, %r90;
	add.s64 	%rd29, %rd1, %rd28;
	st.global.u8 	[%rd29], %rs8;
	ld.global.u8 	%rs9, [%rd2];
	cvt.u64.u32 	%rd30, %r89;
	add.s64 	%rd31, %rd1, %rd30;
	st.global.u8 	[%rd31], %rs9;
	cvt.u64.u32 	%rd32, %r88;
	add.s64 	%rd33, %rd1, %rd32;
	st.global.u8 	[%rd33], %rs9;
	ld.global.u8 	%rs10, [%rd2];
	cvt.u64.u32 	%rd34, %r87;
	add.s64 	%rd35, %rd1, %rd34;
	st.global.u8 	[%rd35], %rs10;
	cvt.u64.u32 	%rd36, %r86;
	add.s64 	%rd37, %rd1, %rd36;
	st.global.u8 	[%rd37], %rs10;
	ld.global.u8 	%rs11, [%rd2];
	cvt.u64.u32 	%rd38, %r85;
	add.s64 	%rd39, %rd1, %rd38;
	st.global.u8 	[%rd39], %rs11;
	cvt.u64.u32 	%rd40, %r84;
	add.s64 	%rd41, %rd1, %rd40;
	st.global.u8 	[%rd41], %rs11;
	ld.global.u8 	%rs18, [%rd2];
	cvt.u64.u32 	%rd42, %r83;
	add.s64 	%rd43, %rd1, %rd42;
	st.global.u8 	[%rd43], %rs18;
	add.s32 	%r98, %r98, 16;
	shl.b32 	%r69, %r2, 4;
	add.s32 	%r97, %r97, %r69;
	add.s32 	%r96, %r96, %r69;
	add.s32 	%r95, %r95, %r69;
	add.s32 	%r94, %r94, %r69;
	add.s32 	%r93, %r93, %r69;
	add.s32 	%r92, %r92, %r69;
	add.s32 	%r91, %r91, %r69;
	add.s32 	%r90, %r90, %r69;
	add.s32 	%r89, %r89, %r69;
	add.s32 	%r88, %r88, %r69;
	add.s32 	%r87, %r87, %r69;
	add.s32 	%r86, %r86, %r69;
	add.s32 	%r85, %r85, %r69;
	add.s32 	%r84, %r84, %r69;
	add.s32 	%r83, %r83, %r69;
	add.s64 	%rd71, %rd71, %rd44;
	setp.ne.s32 	%p3, %r98, 0;
	@%p3 bra 	$L__BB0_3;
$L__BB0_4:
	and.b32  	%r53, %r63, 15;
	setp.eq.s32 	%p4, %r53, 0;
	@%p4 bra 	$L__BB0_13;
	and.b32  	%r54, %r63, 7;
	setp.lt.u32 	%p5, %r53, 8;
	@%p5 bra 	$L__BB0_7;
	ld.global.u8 	%rs12, [%rd2];
	mad.lo.s32 	%r70, %r100, %r2, %r1;
	cvt.u64.u32 	%rd45, %r70;
	add.s64 	%rd46, %rd1, %rd45;
	st.global.u8 	[%rd46], %rs12;
	add.s32 	%r71, %r70, %r2;
	cvt.u64.u32 	%rd47, %r71;
	add.s64 	%rd48, %rd1, %rd47;
	st.global.u8 	[%rd48], %rs12;
	ld.global.u8 	%rs13, [%rd2];
	add.s32 	%r72, %r71, %r2;
	cvt.u64.u32 	%rd49, %r72;
	add.s64 	%rd50, %rd1, %rd49;
	st.global.u8 	[%rd50], %rs13;
	add.s32 	%r73, %r72, %r2;
	cvt.u64.u32 	%rd51, %r73;
	add.s64 	%rd52, %rd1, %rd51;
	st.global.u8 	[%rd52], %rs13;
	ld.global.u8 	%rs14, [%rd2];
	add.s32 	%r74, %r73, %r2;
	cvt.u64.u32 	%rd53, %r74;
	add.s64 	%rd54, %rd1, %rd53;
	st.global.u8 	[%rd54], %rs14;
	add.s32 	%r75, %r74, %r2;
	cvt.u64.u32 	%rd55, %r75;
	add.s64 	%rd56, %rd1, %rd55;
	st.global.u8 	[%rd56], %rs14;
	ld.global.u8 	%rs15, [%rd2];
	add.s32 	%r76, %r75, %r2;
	cvt.u64.u32 	%rd57, %r76;
	add.s64 	%rd58, %rd1, %rd57;
	st.global.u8 	[%rd58], %rs15;
	add.s32 	%r77, %r76, %r2;
	cvt.u64.u32 	%rd59, %r77;
	add.s64 	%rd60, %rd1, %rd59;
	st.global.u8 	[%rd60], %rs15;
	add.s32 	%r100, %r100, 8;
$L__BB0_7:
	setp.eq.s32 	%p6, %r54, 0;
	@%p6 bra 	$L__BB0_13;
	and.b32  	%r57, %r63, 3;
	setp.lt.u32 	%p7, %r54, 4;
	@%p7 bra 	$L__BB0_10;
	ld.global.u8 	%rs16, [%rd2];
	mad.lo.s32 	%r78, %r100, %r2, %r1;
	cvt.u64.u32 	%rd61, %r78;
	add.s64 	%rd62, %rd1, %rd61;
	st.global.u8 	[%rd62], %rs16;
	add.s32 	%r79, %r78, %r2;
	cvt.u64.u32 	%rd63, %r79;
	add.s64 	%rd64, %rd1, %rd63;
	st.global.u8 	[%rd64], %rs16;
	ld.global.u8 	%rs17, [%rd2];
	add.s32 	%r80, %r79, %r2;
	cvt.u64.u32 	%rd65, %r80;
	add.s64 	%rd66, %rd1, %rd65;
	st.global.u8 	[%rd66], %rs17;
	add.s32 	%r81, %r80, %r2;
	cvt.u64.u32 	%rd67, %r81;
	add.s64 	%rd68, %rd1, %rd67;
	st.global.u8 	[%rd68], %rs17;
	add.s32 	%r100, %r100, 4;
$L__BB0_10:
	setp.eq.s32 	%p8, %r57, 0;
	@%p8 bra 	$L__BB0_13;
	ld.global.u8 	%rs4, [%rd2];
	mad.lo.s32 	%r82, %r2, %r100, %r1;
	cvt.u64.u32 	%rd69, %r82;
	add.s64 	%rd72, %rd1, %rd69;
	neg.s32 	%r102, %r57;
	cvt.u64.u32 	%rd70, %r2;
$L__BB0_12:
	.pragma "nounroll";
	st.global.u8 	[%rd72], %rs4;
	add.s64 	%rd72, %rd72, %rd70;
	add.s32 	%r102, %r102, 1;
	setp.ne.s32 	%p9, %r102, 0;
	@%p9 bra 	$L__BB0_12;
$L__BB0_13:
	ret;

}


// ===== COMPILED SASS (sm_100) =====

	.target	sm_100

	.elftype	@"ET_EXEC"


//--------------------- .note.nv.tkinfo           --------------------------
	.section	.note.nv.tkinfo,"",@"SHT_NOTE"
	.sectionflags	@"SHF_NOTE_NV_TKINFO"
	.tkinfo
        /*0018*/ 	.word	0x00000002
        /*0030*/ 	.string	""
        /*0030*/ 	.string	"ptxas"
        /*0030*/ 	.string	"Cuda compilation tools, release 13.0, V13.0.88"
        /*0030*/ 	.string	"Build cuda_13.0.r13.0/compiler.36424714_0"
        /*0030*/ 	.string	"-arch sm_100 -m 64 "



//--------------------- .note.nv.cuinfo           --------------------------
	.section	.note.nv.cuinfo,"",@"SHT_NOTE"
	.sectionflags	@"SHF_NOTE_NV_CUINFO"
        /*0018*/ 	.short	0x0002
        /*001a*/ 	.short	0x0064
        /*001c*/ 	.short	0x0082
	.zero		2


//--------------------- .nv.info                  --------------------------
	.section	.nv.info,"",@"SHT_CUDA_INFO"
	.align	4


	//----- nvinfo : EIATTR_REGCOUNT
	.align		4
        /*0000*/ 	.byte	0x04, 0x2f
        /*0002*/ 	.short	(.L_1 - .L_0)
	.align		4
.L_0:
        /*0004*/ 	.word	index@(_Z6kernelPciS_)
        /*0008*/ 	.word	0x00000020


	//----- nvinfo : EIATTR_FRAME_SIZE
	.align		4
.L_1:
        /*000c*/ 	.byte	0x04, 0x11
        /*000e*/ 	.short	(.L_3 - .L_2)
	.align		4
.L_2:
        /*0010*/ 	.word	index@(_Z6kernelPciS_)
        /*0014*/ 	.word	0x00000000


	//----- nvinfo : EIATTR_MIN_STACK_SIZE
	.align		4
.L_3:
        /*0018*/ 	.byte	0x04, 0x12
        /*001a*/ 	.short	(.L_5 - .L_4)
	.align		4
.L_4:
        /*001c*/ 	.word	index@(_Z6kernelPciS_)
        /*0020*/ 	.word	0x00000000
.L_5:


//--------------------- .nv.compat                --------------------------
	.section	.nv.compat,"",@"SHT_CUDA_COMPAT_INFO"
	.align	4
        /*0000*/ 	.byte	0x02, 0x09, 0x00, 0x00, 0x02, 0x02, 0x01, 0x00, 0x02, 0x05, 0x05, 0x00, 0x03, 0x07, 0x01, 0x01
        /*0010*/ 	.byte	0x02, 0x03, 0x00, 0x00, 0x02, 0x06, 0x01, 0x00, 0x04, 0x0b, 0x08, 0x00, 0x09, 0x00, 0x00, 0x00
        /*0020*/ 	.byte	0x00, 0x00, 0x00, 0x00


//--------------------- .nv.info._Z6kernelPciS_   --------------------------
	.section	.nv.info._Z6kernelPciS_,"",@"SHT_CUDA_INFO"
	.sectionflags	@""
	.align	4


	//----- nvinfo : EIATTR_CUDA_API_VERSION
	.align		4
        /*0000*/ 	.byte	0x04, 0x37
        /*0002*/ 	.short	(.L_7 - .L_6)
.L_6:
        /*0004*/ 	.word	0x00000082


	//----- nvinfo : EIATTR_KPARAM_INFO
	.align		4
.L_7:
        /*0008*/ 	.byte	0x04, 0x17
        /*000a*/ 	.short	(.L_9 - .L_8)
.L_8:
        /*000c*/ 	.word	0x00000000
        /*0010*/ 	.short	0x0002
        /*0012*/ 	.short	0x0010
        /*0014*/ 	.byte	0x00, 0xf5, 0x21, 0x00


	//----- nvinfo : EIATTR_KPARAM_INFO
	.align		4
.L_9:
        /*0018*/ 	.byte	0x04, 0x17
        /*001a*/ 	.short	(.L_11 - .L_10)
.L_10:
        /*001c*/ 	.word	0x00000000
        /*0020*/ 	.short	0x0001
        /*0022*/ 	.short	0x0008
        /*0024*/ 	.byte	0x00, 0xf0, 0x11, 0x00


	//----- nvinfo : EIATTR_KPARAM_INFO
	.align		4
.L_11:
        /*0028*/ 	.byte	0x04, 0x17
        /*002a*/ 	.short	(.L_13 - .L_12)
.L_12:
        /*002c*/ 	.word	0x00000000
        /*0030*/ 	.short	0x0000
        /*0032*/ 	.short	0x0000
        /*0034*/ 	.byte	0x00, 0xf5, 0x21, 0x00


	//----- nvinfo : EIATTR_SPARSE_MMA_MASK
	.align		4
.L_13:
        /*0038*/ 	.byte	0x03, 0x50
        /*003a*/ 	.short	0x0000


	//----- nvinfo : EIATTR_MAXREG_COUNT
	.align		4
        /*003c*/ 	.byte	0x03, 0x1b
        /*003e*/ 	.short	0x00ff


	//----- nvinfo : EIATTR_MERCURY_ISA_VERSION
	.align		4
        /*0040*/ 	.byte	0x03, 0x5f
        /*0042*/ 	.short	0x0101


	//----- nvinfo : EIATTR_VRC_CTA_INIT_COUNT
	.align		4
        /*0044*/ 	.byte	0x02, 0x4a
	.zero		1
	.zero		1


	//----- nvinfo : EIATTR_EXIT_INSTR_OFFSETS
	.align		4
        /*0048*/ 	.byte	0x04, 0x1c
        /*004a*/ 	.short	(.L_15 - .L_14)


	//   ....[0]....
.L_14:
        /*004c*/ 	.word	0x00000030


	//   ....[1]....
        /*0050*/ 	.word	0x000006c0


	//   ....[2]....
        /*0054*/ 	.word	0x00000970


	//   ....[3]....
        /*0058*/ 	.word	0x00000b00


	//   ....[4]....
        /*005c*/ 	.word	0x00000bf0


	//----- nvinfo : EIATTR_CBANK_PARAM_SIZE
	.align		4
.L_15:
        /*0060*/ 	.byte	0x03, 0x19
        /*0062*/ 	.short	0x0018


	//----- nvinfo : EIATTR_PARAM_CBANK
	.align		4
        /*0064*/ 	.byte	0x04, 0x0a
        /*0066*/ 	.short	(.L_17 - .L_16)
	.align		4
.L_16:
        /*0068*/ 	.word	index@(.nv.constant0._Z6kernelPciS_)
        /*006c*/ 	.short	0x0380
        /*006e*/ 	.short	0x0018


	//----- nvinfo : EIATTR_SW_WAR
	.align		4
.L_17:
        /*0070*/ 	.byte	0x04, 0x36
        /*0072*/ 	.short	(.L_19 - .L_18)
.L_18:
        /*0074*/ 	.word	0x00000008
.L_19:


//--------------------- .nv.callgraph             --------------------------
	.section	.nv.callgraph,"",@"SHT_CUDA_CALLGRAPH"
	.align	4
	.sectionentsize	8
	.align		4
        /*0000*/ 	.word	0x00000000
	.align		4
        /*0004*/ 	.word	0xffffffff
	.align		4
        /*0008*/ 	.word	0x00000000
	.align		4
        /*000c*/ 	.word	0xfffffffe
	.align		4
        /*0010*/ 	.word	0x00000000
	.align		4
        /*0014*/ 	.word	0xfffffffd
	.align		4
        /*0018*/ 	.word	0x00000000
	.align		4
        /*001c*/ 	.word	0xfffffffc


//--------------------- .text._Z6kernelPciS_      --------------------------
	.section	.text._Z6kernelPciS_,"ax",@progbits
	.align	128
        .global         _Z6kernelPciS_
        .type           _Z6kernelPciS_,@function
        .size           _Z6kernelPciS_,(.L_x_6 - _Z6kernelPciS_)
        .other          _Z6kernelPciS_,@"STO_CUDA_ENTRY STV_DEFAULT"
_Z6kernelPciS_:
.text._Z6kernelPciS_:
[----:B------:R-:W-:Y:S08]  /*0000*/  LDC R1, c[0x0][0x37c] ;  /* 0x0000df00ff017b82 */ /* 0x000ff00000000800 */
[----:B------:R-:W0:Y:S02]  /*0010*/  LDC R0, c[0x0][0x388] ;  /* 0x0000e200ff007b82 */ /* 0x000e240000000800 */
[----:B0-----:R-:W-:-:S13]  /*0020*/  ISETP.GE.AND P0, PT, R0, 0x1, PT ;  /* 0x000000010000780c */ /* 0x001fda0003f06270 */
[----:B------:R-:W-:Y:S05]  /*0030*/  @!P0 EXIT ;  /* 0x000000000000894d */ /* 0x000fea0003800000 */
[----:B------:R-:W0:Y:S01]  /*0040*/  S2R R2, SR_TID.X ;  /* 0x0000000000027919 */ /* 0x000e220000002100 */
[----:B------:R-:W0:Y:S01]  /*0050*/  LDCU.64 UR6, c[0x0][0x380] ;  /* 0x00007000ff0677ac */ /* 0x000e220008000a00 */
[----:B------:R-:W1:Y:S01]  /*0060*/  LDC R3, c[0x0][0x360] ;  /* 0x0000d800ff037b82 */ /* 0x000e620000000800 */
[----:B------:R-:W-:Y:S01]  /*0070*/  ISETP.GE.U32.AND P0, PT, R0, 0x10, PT ;  /* 0x000000100000780c */ /* 0x000fe20003f06070 */
[----:B------:R-:W-:Y:S01]  /*0080*/  IMAD.MOV.U32 R5, RZ, RZ, RZ ;  /* 0x000000ffff057224 */ /* 0x000fe200078e00ff */
[----:B------:R-:W2:Y:S01]  /*0090*/  LDCU.64 UR4, c[0x0][0x358] ;  /* 0x00006b00ff0477ac */ /* 0x000ea20008000a00 */
[----:B0-----:R-:W-:-:S05]  /*00a0*/  IADD3 R16, P1, PT, R2, UR6, RZ ;  /* 0x0000000602107c10 */ /* 0x001fca000ff3e0ff */
[----:B------:R-:W-:-:S05]  /*00b0*/  IMAD.X R17, RZ, RZ, UR7, P1 ;  /* 0x00000007ff117e24 */ /* 0x000fca00088e06ff */
[----:B--2---:R-:W-:Y:S05]  /*00c0*/  @!P0 BRA `(.L_x_0) ;  /* 0x0000000400788947 */ /* 0x004fea0003800000 */
[----:B------:R0:W5:Y:S01]  /*00d0*/  LDG.E.U8 R29, desc[UR4][R16.64] ;  /* 0x00000004101d7981 */ /* 0x000162000c1e1100 */
[----:B------:R-:W2:Y:S01]  /*00e0*/  LDCU.64 UR6, c[0x0][0x390] ;  /* 0x00007200ff0677ac */ /* 0x000ea20008000a00 */
[----:B------:R-:W-:Y:S01]  /*00f0*/  LOP3.LUT R5, R0, 0x7ffffff0, RZ, 0xc0, !PT ;  /* 0x7ffffff000057812 */ /* 0x000fe200078ec0ff */
[----:B-1----:R-:W-:Y:S01]  /*0100*/  IMAD.IADD R4, R2, 0x1, R3 ;  /* 0x0000000102047824 */ /* 0x002fe200078e0203 */
[C---:B------:R-:W-:Y:S01]  /*0110*/  LEA R6, R3.reuse, R2, 0x1 ;  /* 0x0000000203067211 */ /* 0x040fe200078e08ff */
[C-C-:B------:R-:W-:Y:S02]  /*0120*/  IMAD R8, R3.reuse, 0x3, R2.reuse ;  /* 0x0000000303087824 */ /* 0x140fe400078e0202 */
[C-C-:B------:R-:W-:Y:S02]  /*0130*/  IMAD R10, R3.reuse, 0x4, R2.reuse ;  /* 0x00000004030a7824 */ /* 0x140fe400078e0202 */
[C-C-:B------:R-:W-:Y:S02]  /*0140*/  IMAD R12, R3.reuse, 0x5, R2.reuse ;  /* 0x00000005030c7824 */ /* 0x140fe400078e0202 */
[----:B------:R-:W-:-:S02]  /*0150*/  IMAD R14, R3, 0x6, R2 ;  /* 0x00000006030e7824 */ /* 0x000fc400078e0202 */
[C-C-:B------:R-:W-:Y:S02]  /*0160*/  IMAD R24, R3.reuse, 0x7, R2.reuse ;  /* 0x0000000703187824 */ /* 0x140fe400078e0202 */
[C-C-:B------:R-:W-:Y:S02]  /*0170*/  IMAD R26, R3.reuse, 0x8, R2.reuse ;  /* 0x00000008031a7824 */ /* 0x140fe400078e0202 */
[C-C-:B------:R-:W-:Y:S01]  /*0180*/  IMAD R28, R3.reuse, 0x9, R2.reuse ;  /* 0x00000009031c7824 */ /* 0x140fe200078e0202 */
[----:B--2---:R-:W-:Y:S01]  /*0190*/  IADD3 R18, P0, PT, R2, UR6, RZ ;  /* 0x0000000602127c10 */ /* 0x004fe2000ff1e0ff */
[C-C-:B------:R-:W-:Y:S02]  /*01a0*/  IMAD R7, R3.reuse, 0xa, R2.reuse ;  /* 0x0000000a03077824 */ /* 0x140fe400078e0202 */
[C-C-:B------:R-:W-:Y:S01]  /*01b0*/  IMAD R9, R3.reuse, 0xb, R2.reuse ;  /* 0x0000000b03097824 */ /* 0x140fe200078e0202 */
[----:B------:R-:W-:Y:S01]  /*01c0*/  IADD3.X R19, PT, PT, RZ, UR7, RZ, P0, !PT ;  /* 0x00000007ff137c10 */ /* 0x000fe200087fe4ff */
[----:B------:R-:W-:-:S02]  /*01d0*/  IMAD R11, R3, 0xc, R2 ;  /* 0x0000000c030b7824 */ /* 0x000fc400078e0202 */
[C-C-:B------:R-:W-:Y:S02]  /*01e0*/  IMAD R15, R3.reuse, 0xd, R2.reuse ;  /* 0x0000000d030f7824 */ /* 0x140fe400078e0202 */
[C-C-:B------:R-:W-:Y:S02]  /*01f0*/  IMAD R25, R3.reuse, 0xe, R2.reuse ;  /* 0x0000000e03197824 */ /* 0x140fe400078e0202 */
[----:B------:R-:W-:Y:S02]  /*0200*/  IMAD R27, R3, 0xf, R2 ;  /* 0x0000000f031b7824 */ /* 0x000fe400078e0202 */
[----:B0-----:R-:W-:-:S07]  /*0210*/  IMAD.MOV R13, RZ, RZ, -R5 ;  /* 0x000000ffff0d7224 */ /* 0x001fce00078e0a05 */
.L_x_1:
[----:B0----5:R0:W-:Y:S04]  /*0220*/  STG.E.U8 desc[UR4][R18.64], R29 ;  /* 0x0000001d12007986 */ /* 0x0211e8000c101104 */
[----:B0-----:R-:W2:Y:S01]  /*0230*/  LDG.E.U8 R29, desc[UR4][R16.64] ;  /* 0x00000004101d7981 */ /* 0x001ea2000c1e1100 */
[----:B------:R-:W-:Y:S02]  /*0240*/  IADD3 R22, P0, PT, R4, UR6, RZ ;  /* 0x0000000604167c10 */ /* 0x000fe4000ff1e0ff */
[----:B------:R-:W-:-:S03]  /*0250*/  IADD3 R20, P1, PT, R6, UR6, RZ ;  /* 0x0000000606147c10 */ /* 0x000fc6000ff3e0ff */
[----:B------:R-:W-:Y:S02]  /*0260*/  IMAD.X R23, RZ, RZ, UR7, P0 ;  /* 0x00000007ff177e24 */ /* 0x000fe400080e06ff */
[----:B------:R-:W-:-:S03]  /*0270*/  IMAD.X R21, RZ, RZ, UR7, P1 ;  /* 0x00000007ff157e24 */ /* 0x000fc600088e06ff */
[----:B--2---:R-:W-:Y:S04]  /*0280*/  STG.E.U8 desc[UR4][R22.64], R29 ;  /* 0x0000001d16007986 */ /* 0x004fe8000c101104 */
[----:B------:R0:W-:Y:S04]  /*0290*/  STG.E.U8 desc[UR4][R20.64], R29 ;  /* 0x0000001d14007986 */ /* 0x0001e8000c101104 */
[----:B0-----:R-:W2:Y:S01]  /*02a0*/  LDG.E.U8 R29, desc[UR4][R16.64] ;  /* 0x00000004101d7981 */ /* 0x001ea2000c1e1100 */
[----:B------:R-:W-:Y:S02]  /*02b0*/  IADD3 R22, P0, PT, R8, UR6, RZ ;  /* 0x0000000608167c10 */ /* 0x000fe4000ff1e0ff */
[----:B------:R-:W-:-:S02]  /*02c0*/  IADD3 R20, P1, PT, R10, UR6, RZ ;  /* 0x000000060a147c10 */ /* 0x000fc4000ff3e0ff */
[----:B------:R-:W-:-:S03]  /*02d0*/  IADD3.X R23, PT, PT, RZ, UR7, RZ, P0, !PT ;  /* 0x00000007ff177c10 */ /* 0x000fc600087fe4ff */
[----:B------:R-:W-:Y:S02]  /*02e0*/  IMAD.X R21, RZ, RZ, UR7, P1 ;  /* 0x00000007ff157e24 */ /* 0x000fe400088e06ff */
[----:B--2---:R-:W-:Y:S04]  /*02f0*/  STG.E.U8 desc[UR4][R22.64], R29 ;  /* 0x0000001d16007986 */ /* 0x004fe8000c101104 */
[----:B------:R0:W-:Y:S04]  /*0300*/  STG.E.U8 desc[UR4][R20.64], R29 ;  /* 0x0000001d14007986 */ /* 0x0001e8000c101104 */
[----:B0-----:R-:W2:Y:S01]  /*0310*/  LDG.E.U8 R29, desc[UR4][R16.64] ;  /* 0x00000004101d7981 */ /* 0x001ea2000c1e1100 */
[----:B------:R-:W-:-:S02]  /*0320*/  IADD3 R22, P0, PT, R12, UR6, RZ ;  /* 0x000000060c167c10 */ /* 0x000fc4000ff1e0ff */
[----:B------:R-:W-:-:S03]  /*0330*/  IADD3 R20, P1, PT, R14, UR6, RZ ;  /* 0x000000060e147c10 */ /* 0x000fc6000ff3e0ff */
[----:B------:R-:W-:Y:S01]  /*0340*/  IMAD.X R23, RZ, RZ, UR7, P0 ;  /* 0x00000007ff177e24 */ /* 0x000fe200080e06ff */
[----:B------:R-:W-:-:S04]  /*0350*/  IADD3.X R21, PT, PT, RZ, UR7, RZ, P1, !PT ;  /* 0x00000007ff157c10 */ /* 0x000fc80008ffe4ff */
[----:B--2---:R-:W-:Y:S04]  /*0360*/  STG.E.U8 desc[UR4][R22.64], R29 ;  /* 0x0000001d16007986 */ /* 0x004fe8000c101104 */
[----:B------:R0:W-:Y:S04]  /*0370*/  STG.E.U8 desc[UR4][R20.64], R29 ;  /* 0x0000001d14007986 */ /* 0x0001e8000c101104 */
        /* <DEDUP_REMOVED lines=25> */
[----:B------:R-:W-:Y:S02]  /*0510*/  IMAD.X R23, RZ, RZ, UR7, P1 ;  /* 0x00000007ff177e24 */ /* 0x000fe400088e06ff */
[----:B------:R-:W-:Y:S01]  /*0520*/  VIADD R13, R13, 0x10 ;  /* 0x000000100d0d7836 */ /* 0x000fe20000000000 */
[----:B--2---:R-:W-:Y:S04]  /*0530*/  STG.E.U8 desc[UR4][R20.64], R29 ;  /* 0x0000001d14007986 */ /* 0x004fe8000c101104 */
[----:B------:R0:W-:Y:S04]  /*0540*/  STG.E.U8 desc[UR4][R22.64], R29 ;  /* 0x0000001d16007986 */ /* 0x0001e8000c101104 */
[----:B0-----:R-:W2:Y:S01]  /*0550*/  LDG.E.U8 R29, desc[UR4][R16.64] ;  /* 0x00000004101d7981 */ /* 0x001ea2000c1e1100 */
[----:B------:R-:W-:Y:S01]  /*0560*/  IADD3 R20, P0, PT, R27, UR6, RZ ;  /* 0x000000061b147c10 */ /* 0x000fe2000ff1e0ff */
[C---:B------:R-:W-:Y:S01]  /*0570*/  IMAD.WIDE.U32 R18, R3.reuse, 0x10, R18 ;  /* 0x0000001003127825 */ /* 0x040fe200078e0012 */
[----:B------:R-:W-:-:S02]  /*0580*/  LEA R6, R3, R6, 0x4 ;  /* 0x0000000603067211 */ /* 0x000fc400078e20ff */
[----:B------:R-:W-:Y:S01]  /*0590*/  IADD3.X R21, PT, PT, RZ, UR7, RZ, P0, !PT ;  /* 0x00000007ff157c10 */ /* 0x000fe200087fe4ff */
[----:B------:R-:W-:Y:S01]  /*05a0*/  IMAD R4, R3, 0x10, R4 ;  /* 0x0000001003047824 */ /* 0x000fe200078e0204 */
[----:B------:R-:W-:Y:S01]  /*05b0*/  ISETP.NE.AND P0, PT, R13, RZ, PT ;  /* 0x000000ff0d00720c */ /* 0x000fe20003f05270 */
[C---:B------:R-:W-:Y:S01]  /*05c0*/  IMAD R8, R3.reuse, 0x10, R8 ;  /* 0x0000001003087824 */ /* 0x040fe200078e0208 */
[C---:B------:R-:W-:Y:S01]  /*05d0*/  LEA R12, R3.reuse, R12, 0x4 ;  /* 0x0000000c030c7211 */ /* 0x040fe200078e20ff */
[C---:B------:R-:W-:Y:S01]  /*05e0*/  IMAD R10, R3.reuse, 0x10, R10 ;  /* 0x00000010030a7824 */ /* 0x040fe200078e020a */
[C---:B------:R-:W-:Y:S01]  /*05f0*/  LEA R26, R3.reuse, R26, 0x4 ;  /* 0x0000001a031a7211 */ /* 0x040fe200078e20ff */
[C---:B------:R-:W-:Y:S01]  /*0600*/  IMAD R14, R3.reuse, 0x10, R14 ;  /* 0x00000010030e7824 */ /* 0x040fe200078e020e */
[C---:B------:R-:W-:Y:S01]  /*0610*/  LEA R9, R3.reuse, R9, 0x4 ;  /* 0x0000000903097211 */ /* 0x040fe200078e20ff */
[C---:B------:R-:W-:Y:S01]  /*0620*/  IMAD R24, R3.reuse, 0x10, R24 ;  /* 0x0000001003187824 */ /* 0x040fe200078e0218 */
[C---:B------:R-:W-:Y:S01]  /*0630*/  LEA R25, R3.reuse, R25, 0x4 ;  /* 0x0000001903197211 */ /* 0x040fe200078e20ff */
[----:B------:R-:W-:-:S02]  /*0640*/  IMAD R28, R3, 0x10, R28 ;  /* 0x00000010031c7824 */ /* 0x000fc400078e021c */
[C---:B------:R-:W-:Y:S02]  /*0650*/  IMAD R7, R3.reuse, 0x10, R7 ;  /* 0x0000001003077824 */ /* 0x040fe400078e0207 */
[C---:B------:R-:W-:Y:S02]  /*0660*/  IMAD R11, R3.reuse, 0x10, R11 ;  /* 0x00000010030b7824 */ /* 0x040fe400078e020b */
[C---:B------:R-:W-:Y:S02]  /*0670*/  IMAD R15, R3.reuse, 0x10, R15 ;  /* 0x00000010030f7824 */ /* 0x040fe400078e020f */
[----:B------:R-:W-:Y:S01]  /*0680*/  IMAD R27, R3, 0x10, R27 ;  /* 0x00000010031b7824 */ /* 0x000fe200078e021b */
[----:B--2---:R0:W-:Y:S01]  /*0690*/  STG.E.U8 desc[UR4][R20.64], R29 ;  /* 0x0000001d14007986 */ /* 0x0041e2000c101104 */
[----:B------:R-:W-:Y:S05]  /*06a0*/  @P0 BRA `(.L_x_1) ;  /* 0xfffffff800dc0947 */ /* 0x000fea000383ffff */
.L_x_0:
[----:B------:R-:W-:-:S13]  /*06b0*/  LOP3.LUT P0, R4, R0, 0xf, RZ, 0xc0, !PT ;  /* 0x0000000f00047812 */ /* 0x000fda000780c0ff */
[----:B------:R-:W-:Y:S05]  /*06c0*/  @!P0 EXIT ;  /* 0x000000000000894d */ /* 0x000fea0003800000 */
[----:B------:R-:W-:Y:S02]  /*06d0*/  ISETP.GE.U32.AND P1, PT, R4, 0x8, PT ;  /* 0x000000080400780c */ /* 0x000fe40003f26070 */
[----:B------:R-:W-:-:S04]  /*06e0*/  LOP3.LUT R18, R0, 0x7, RZ, 0xc0, !PT ;  /* 0x0000000700127812 */ /* 0x000fc800078ec0ff */
[----:B------:R-:W-:-:S07]  /*06f0*/  ISETP.NE.AND P0, PT, R18, RZ, PT ;  /* 0x000000ff1200720c */ /* 0x000fce0003f05270 */
[----:B------:R-:W-:Y:S06]  /*0700*/  @!P1 BRA `(.L_x_2) ;  /* 0x0000000000989947 */ /* 0x000fec0003800000 */
[----:B------:R-:W2:Y:S01]  /*0710*/  LDG.E.U8 R15, desc[UR4][R16.64] ;  /* 0x00000004100f7981 */ /* 0x000ea2000c1e1100 */
[----:B------:R-:W3:Y:S01]  /*0720*/  LDCU.64 UR6, c[0x0][0x390] ;  /* 0x00007200ff0677ac */ /* 0x000ee20008000a00 */
[----:B-1----:R-:W-:-:S04]  /*0730*/  IMAD R6, R5, R3, R2 ;  /* 0x0000000305067224 */ /* 0x002fc800078e0202 */
[C---:B------:R-:W-:Y:S01]  /*0740*/  IMAD.IADD R4, R6.reuse, 0x1, R3 ;  /* 0x0000000106047824 */ /* 0x040fe200078e0203 */
[----:B---3--:R-:W-:-:S04]  /*0750*/  IADD3 R6, P1, PT, R6, UR6, RZ ;  /* 0x0000000606067c10 */ /* 0x008fc8000ff3e0ff */
[----:B------:R-:W-:Y:S02]  /*0760*/  IADD3 R8, P2, PT, R4, UR6, RZ ;  /* 0x0000000604087c10 */ /* 0x000fe4000ff5e0ff */
[----:B------:R-:W-:-:S03]  /*0770*/  IADD3.X R7, PT, PT, RZ, UR7, RZ, P1, !PT ;  /* 0x00000007ff077c10 */ /* 0x000fc60008ffe4ff */
[----:B------:R-:W-:Y:S02]  /*0780*/  IMAD.X R9, RZ, RZ, UR7, P2 ;  /* 0x00000007ff097e24 */ /* 0x000fe400090e06ff */
[----:B--2---:R1:W-:Y:S04]  /*0790*/  STG.E.U8 desc[UR4][R6.64], R15 ;  /* 0x0000000f06007986 */ /* 0x0043e8000c101104 */
[----:B------:R2:W-:Y:S04]  /*07a0*/  STG.E.U8 desc[UR4][R8.64], R15 ;  /* 0x0000000f08007986 */ /* 0x0005e8000c101104 */
[----:B------:R-:W3:Y:S01]  /*07b0*/  LDG.E.U8 R19, desc[UR4][R16.64] ;  /* 0x0000000410137981 */ /* 0x000ee2000c1e1100 */
[----:B------:R-:W-:-:S05]  /*07c0*/  IMAD.IADD R4, R4, 0x1, R3 ;  /* 0x0000000104047824 */ /* 0x000fca00078e0203 */
[C---:B------:R-:W-:Y:S02]  /*07d0*/  IADD3 R14, PT, PT, R4.reuse, R3, RZ ;  /* 0x00000003040e7210 */ /* 0x040fe40007ffe0ff */
[----:B------:R-:W-:Y:S02]  /*07e0*/  IADD3 R10, P1, PT, R4, UR6, RZ ;  /* 0x00000006040a7c10 */ /* 0x000fe4000ff3e0ff */
[----:B------:R-:W-:-:S03]  /*07f0*/  IADD3 R12, P2, PT, R14, UR6, RZ ;  /* 0x000000060e0c7c10 */ /* 0x000fc6000ff5e0ff */
[----:B------:R-:W-:Y:S02]  /*0800*/  IMAD.X R11, RZ, RZ, UR7, P1 ;  /* 0x00000007ff0b7e24 */ /* 0x000fe400088e06ff */
[----:B------:R-:W-:Y:S01]  /*0810*/  IMAD.X R13, RZ, RZ, UR7, P2 ;  /* 0x00000007ff0d7e24 */ /* 0x000fe200090e06ff */
[----:B-1----:R-:W-:Y:S02]  /*0820*/  IADD3 R6, PT, PT, R14, R3, RZ ;  /* 0x000000030e067210 */ /* 0x002fe40007ffe0ff */
[----:B---3--:R-:W-:Y:S04]  /*0830*/  STG.E.U8 desc[UR4][R10.64], R19 ;  /* 0x000000130a007986 */ /* 0x008fe8000c101104 */
[----:B------:R1:W-:Y:S04]  /*0840*/  STG.E.U8 desc[UR4][R12.64], R19 ;  /* 0x000000130c007986 */ /* 0x0003e8000c101104 */
[----:B0-----:R-:W3:Y:S01]  /*0850*/  LDG.E.U8 R21, desc[UR4][R16.64] ;  /* 0x0000000410157981 */ /* 0x001ee2000c1e1100 */
[C---:B------:R-:W-:Y:S01]  /*0860*/  IMAD.IADD R4, R6.reuse, 0x1, R3 ;  /* 0x0000000106047824 */ /* 0x040fe200078e0203 */
[----:B------:R-:W-:-:S04]  /*0870*/  IADD3 R6, P1, PT, R6, UR6, RZ ;  /* 0x0000000606067c10 */ /* 0x000fc8000ff3e0ff */
[----:B--2---:R-:W-:Y:S01]  /*0880*/  IADD3 R8, P2, PT, R4, UR6, RZ ;  /* 0x0000000604087c10 */ /* 0x004fe2000ff5e0ff */
[----:B------:R-:W-:-:S03]  /*0890*/  IMAD.X R7, RZ, RZ, UR7, P1 ;  /* 0x00000007ff077e24 */ /* 0x000fc600088e06ff */
[----:B------:R-:W-:Y:S01]  /*08a0*/  IADD3.X R9, PT, PT, RZ, UR7, RZ, P2, !PT ;  /* 0x00000007ff097c10 */ /* 0x000fe200097fe4ff */
[--C-:B------:R-:W-:Y:S01]  /*08b0*/  IMAD.IADD R4, R4, 0x1, R3.reuse ;  /* 0x0000000104047824 */ /* 0x100fe200078e0203 */
[----:B---3--:R2:W-:Y:S04]  /*08c0*/  STG.E.U8 desc[UR4][R6.64], R21 ;  /* 0x0000001506007986 */ /* 0x0085e8000c101104 */
[----:B------:R2:W-:Y:S04]  /*08d0*/  STG.E.U8 desc[UR4][R8.64], R21 ;  /* 0x0000001508007986 */ /* 0x0005e8000c101104 */
[----:B------:R-:W3:Y:S01]  /*08e0*/  LDG.E.U8 R15, desc[UR4][R16.64] ;  /* 0x00000004100f7981 */ /* 0x000ee2000c1e1100 */
[C---:B-1----:R-:W-:Y:S01]  /*08f0*/  IMAD.IADD R12, R4.reuse, 0x1, R3 ;  /* 0x00000001040c7824 */ /* 0x042fe200078e0203 */
[----:B------:R-:W-:Y:S01]  /*0900*/  IADD3 R10, P1, PT, R4, UR6, RZ ;  /* 0x00000006040a7c10 */ /* 0x000fe2000ff3e0ff */
[----:B------:R-:W-:-:S03]  /*0910*/  VIADD R5, R5, 0x8 ;  /* 0x0000000805057836 */ /* 0x000fc60000000000 */
[----:B------:R-:W-:Y:S02]  /*0920*/  IADD3 R12, P2, PT, R12, UR6, RZ ;  /* 0x000000060c0c7c10 */ /* 0x000fe4000ff5e0ff */
[----:B------:R-:W-:-:S03]  /*0930*/  IADD3.X R11, PT, PT, RZ, UR7, RZ, P1, !PT ;  /* 0x00000007ff0b7c10 */ /* 0x000fc60008ffe4ff */
[----:B------:R-:W-:Y:S02]  /*0940*/  IMAD.X R13, RZ, RZ, UR7, P2 ;  /* 0x00000007ff0d7e24 */ /* 0x000fe400090e06ff */
[----:B---3--:R2:W-:Y:S04]  /*0950*/  STG.E.U8 desc[UR4][R10.64], R15 ;  /* 0x0000000f0a007986 */ /* 0x0085e8000c101104 */
[----:B------:R2:W-:Y:S02]  /*0960*/  STG.E.U8 desc[UR4][R12.64], R15 ;  /* 0x0000000f0c007986 */ /* 0x0005e4000c101104 */
.L_x_2:
[----:B------:R-:W-:Y:S05]  /*0970*/  @!P0 EXIT ;  /* 0x000000000000894d */ /* 0x000fea0003800000 */
[----:B------:R-:W-:Y:S02]  /*0980*/  ISETP.GE.U32.AND P1, PT, R18, 0x4, PT ;  /* 0x000000041200780c */ /* 0x000fe40003f26070 */
[----:B------:R-:W-:-:S04]  /*0990*/  LOP3.LUT R0, R0, 0x3, RZ, 0xc0, !PT ;  /* 0x0000000300007812 */ /* 0x000fc800078ec0ff */
[----:B------:R-:W-:-:S07]  /*09a0*/  ISETP.NE.AND P0, PT, R0, RZ, PT ;  /* 0x000000ff0000720c */ /* 0x000fce0003f05270 */
[----:B------:R-:W-:Y:S06]  /*09b0*/  @!P1 BRA `(.L_x_3) ;  /* 0x0000000000509947 */ /* 0x000fec0003800000 */
[----:B--2---:R-:W2:Y:S01]  /*09c0*/  LDG.E.U8 R15, desc[UR4][R16.64] ;  /* 0x00000004100f7981 */ /* 0x004ea2000c1e1100 */
[----:B------:R-:W3:Y:S01]  /*09d0*/  LDCU.64 UR6, c[0x0][0x390] ;  /* 0x00007200ff0677ac */ /* 0x000ee20008000a00 */
[----:B-1----:R-:W-:-:S05]  /*09e0*/  IMAD R6, R5, R3, R2 ;  /* 0x0000000305067224 */ /* 0x002fca00078e0202 */
[C---:B------:R-:W-:Y:S02]  /*09f0*/  IADD3 R4, PT, PT, R6.reuse, R3, RZ ;  /* 0x0000000306047210 */ /* 0x040fe40007ffe0ff */
[----:B---3--:R-:W-:Y:S02]  /*0a00*/  IADD3 R6, P1, PT, R6, UR6, RZ ;  /* 0x0000000606067c10 */ /* 0x008fe4000ff3e0ff */
[----:B------:R-:W-:-:S03]  /*0a10*/  IADD3 R8, P2, PT, R4, UR6, RZ ;  /* 0x0000000604087c10 */ /* 0x000fc6000ff5e0ff */
[----:B------:R-:W-:Y:S02]  /*0a20*/  IMAD.X R7, RZ, RZ, UR7, P1 ;  /* 0x00000007ff077e24 */ /* 0x000fe400088e06ff */
[----:B------:R-:W-:-:S03]  /*0a30*/  IMAD.X R9, RZ, RZ, UR7, P2 ;  /* 0x00000007ff097e24 */ /* 0x000fc600090e06ff */
[----:B--2---:R3:W-:Y:S04]  /*0a40*/  STG.E.U8 desc[UR4][R6.64], R15 ;  /* 0x0000000f06007986 */ /* 0x0047e8000c101104 */
[----:B------:R3:W-:Y:S04]  /*0a50*/  STG.E.U8 desc[UR4][R8.64], R15 ;  /* 0x0000000f08007986 */ /* 0x0007e8000c101104 */
[----:B------:R-:W2:Y:S01]  /*0a60*/  LDG.E.U8 R19, desc[UR4][R16.64] ;  /* 0x0000000410137981 */ /* 0x000ea2000c1e1100 */
[----:B------:R-:W-:Y:S01]  /*0a70*/  IADD3 R4, PT, PT, R4, R3, RZ ;  /* 0x0000000304047210 */ /* 0x000fe20007ffe0ff */
[----:B------:R-:W-:-:S03]  /*0a80*/  VIADD R5, R5, 0x4 ;  /* 0x0000000405057836 */ /* 0x000fc60000000000 */
[C---:B------:R-:W-:Y:S01]  /*0a90*/  IADD3 R10, P1, PT, R4.reuse, UR6, RZ ;  /* 0x00000006040a7c10 */ /* 0x040fe2000ff3e0ff */
[----:B------:R-:W-:-:S04]  /*0aa0*/  IMAD.IADD R12, R4, 0x1, R3 ;  /* 0x00000001040c7824 */ /* 0x000fc800078e0203 */
[----:B------:R-:W-:Y:S01]  /*0ab0*/  IMAD.X R11, RZ, RZ, UR7, P1 ;  /* 0x00000007ff0b7e24 */ /* 0x000fe200088e06ff */
[----:B------:R-:W-:-:S04]  /*0ac0*/  IADD3 R12, P2, PT, R12, UR6, RZ ;  /* 0x000000060c0c7c10 */ /* 0x000fc8000ff5e0ff */
[----:B------:R-:W-:Y:S01]  /*0ad0*/  IADD3.X R13, PT, PT, RZ, UR7, RZ, P2, !PT ;  /* 0x00000007ff0d7c10 */ /* 0x000fe200097fe4ff */
[----:B--2---:R3:W-:Y:S04]  /*0ae0*/  STG.E.U8 desc[UR4][R10.64], R19 ;  /* 0x000000130a007986 */ /* 0x0047e8000c101104 */
[----:B------:R3:W-:Y:S04]  /*0af0*/  STG.E.U8 desc[UR4][R12.64], R19 ;  /* 0x000000130c007986 */ /* 0x0007e8000c101104 */
.L_x_3:
[----:B------:R-:W-:Y:S05]  /*0b00*/  @!P0 EXIT ;  /* 0x000000000000894d */ /* 0x000fea0003800000 */
[----:B------:R4:W5:Y:S01]  /*0b10*/  LDG.E.U8 R17, desc[UR4][R16.64] ;  /* 0x0000000410117981 */ /* 0x000962000c1e1100 */
[----:B------:R-:W0:Y:S01]  /*0b20*/  LDCU.64 UR6, c[0x0][0x390] ;  /* 0x00007200ff0677ac */ /* 0x000e220008000a00 */
[----:B-1----:R-:W-:Y:S02]  /*0b30*/  IMAD R2, R3, R5, R2 ;  /* 0x0000000503027224 */ /* 0x002fe400078e0202 */
[----:B------:R-:W-:-:S03]  /*0b40*/  IMAD.MOV R0, RZ, RZ, -R0 ;  /* 0x000000ffff007224 */ /* 0x000fc600078e0a00 */
[----:B0-----:R-:W-:-:S04]  /*0b50*/  IADD3 R2, P0, PT, R2, UR6, RZ ;  /* 0x0000000602027c10 */ /* 0x001fc8000ff1e0ff */
[----:B--234-:R-:W-:-:S09]  /*0b60*/  IADD3.X R7, PT, PT, RZ, UR7, RZ, P0, !PT ;  /* 0x00000007ff077c10 */ /* 0x01cfd200087fe4ff */
.L_x_4:
[----:B------:R-:W-:Y:S01]  /*0b70*/  IADD3 R0, PT, PT, R0, 0x1, RZ ;  /* 0x0000000100007810 */ /* 0x000fe20007ffe0ff */
[----:B0-----:R-:W-:Y:S01]  /*0b80*/  IMAD.MOV.U32 R4, RZ, RZ, R2 ;  /* 0x000000ffff047224 */ /* 0x001fe200078e0002 */
[----:B------:R-:W-:Y:S01]  /*0b90*/  IADD3 R2, P1, PT, R3, R2, RZ ;  /* 0x0000000203027210 */ /* 0x000fe20007f3e0ff */
[----:B------:R-:W-:Y:S01]  /*0ba0*/  IMAD.MOV.U32 R5, RZ, RZ, R7 ;  /* 0x000000ffff057224 */ /* 0x000fe200078e0007 */
[----:B------:R-:W-:-:S03]  /*0bb0*/  ISETP.NE.AND P0, PT, R0, RZ, PT ;  /* 0x000000ff0000720c */ /* 0x000fc60003f05270 */
[----:B------:R-:W-:Y:S01]  /*0bc0*/  IMAD.X R7, RZ, RZ, R7, P1 ;  /* 0x000000ffff077224 */ /* 0x000fe200008e0607 */
[----:B-----5:R0:W-:Y:S09]  /*0bd0*/  STG.E.U8 desc[UR4][R4.64], R17 ;  /* 0x0000001104007986 */ /* 0x0201f2000c101104 */
[----:B------:R-:W-:Y:S05]  /*0be0*/  @P0 BRA `(.L_x_4) ;  /* 0xfffffffc00e00947 */ /* 0x000fea000383ffff */
[----:B------:R-:W-:Y:S05]  /*0bf0*/  EXIT ;  /* 0x000000000000794d */ /* 0x000fea0003800000 */
.L_x_5:
[----:B------:R-:W-:-:S00]  /*0c00*/  BRA `(.L_x_5) ;  /* 0xfffffffc00fc7947 */ /* 0x000fc0000383ffff */
[----:B------:R-:W-:-:S00]  /*0c10*/  NOP ;  /* 0x0000000000007918 */ /* 0x000fc00000000000 */
        /* <DEDUP_REMOVED lines=14> */
.L_x_6:


//--------------------- .nv.shared.reserved.0     --------------------------
	.section	.nv.shared.reserved.0,"aw",@nobits
	.weak		__nv_reservedSMEM_offset_0_alias
	.size		__nv_reservedSMEM_offset_0_alias, 0, 64
	.other		__nv_reservedSMEM_offset_0_alias,@"STO_CUDA_RESERVED_SHARED STV_DEFAULT"
__nv_reservedSMEM_offset_0_alias:
	.zero		0
	.zero		64


//--------------------- .nv.constant0._Z6kernelPciS_ --------------------------
	.section	.nv.constant0._Z6kernelPciS_,"a",@progbits
	.sectionflags	@""
	.align	4
.nv.constant0._Z6kernelPciS_:
	.zero		920


//--------------------- SYMBOLS --------------------------

	.type		.nv.reservedSmem.offset0,@object
	.size		.nv.reservedSmem.offset0,0x4
